//
// Generated by NVIDIA NVVM Compiler
//
// Compiler Build ID: CL-36424714
// Cuda compilation tools, release 13.0, V13.0.88
// Based on NVVM 20.0.0
//

.version 9.0
.target sm_100
.address_size 64

	// .globl	_Z20copy_to_device_arrayPcS_m
.extern .func  (.param .b32 func_retval0) vprintf
(
	.param .b64 vprintf_param_0,
	.param .b64 vprintf_param_1
)
;
.global .align 1 .b8 $str[33] = {67, 111, 112, 105, 101, 100, 32, 115, 114, 99, 91, 37, 100, 93, 32, 61, 32, 37, 99, 32, 116, 111, 32, 100, 101, 115, 116, 91, 37, 100, 93, 10};

.visible .entry _Z20copy_to_device_arrayPcS_m(
	.param .u64 .ptr .align 1 _Z20copy_to_device_arrayPcS_m_param_0,
	.param .u64 .ptr .align 1 _Z20copy_to_device_arrayPcS_m_param_1,
	.param .u64 _Z20copy_to_device_arrayPcS_m_param_2
)
{
	.local .align 8 .b8 	__local_depot0[16];
	.reg .b64 	%SP;
	.reg .b64 	%SPL;
	.reg .pred 	%p<2>;
	.reg .b16 	%rs<2>;
	.reg .b32 	%r<6>;
	.reg .b64 	%rd<13>;

	mov.u64 	%SPL, __local_depot0;
	cvta.local.u64 	%SP, %SPL;
	ld.param.u64 	%rd2, [_Z20copy_to_device_arrayPcS_m_param_0];
	ld.param.u64 	%rd3, [_Z20copy_to_device_arrayPcS_m_param_1];
	ld.param.u64 	%rd4, [_Z20copy_to_device_arrayPcS_m_param_2];
	mov.u32 	%r1, %tid.x;
	cvt.u64.u32 	%rd1, %r1;
	setp.le.u64 	%p1, %rd4, %rd1;
	@%p1 bra 	$L__BB0_2;
	add.u64 	%rd5, %SP, 0;
	add.u64 	%rd6, %SPL, 0;
	cvta.to.global.u64 	%rd7, %rd2;
	cvta.to.global.u64 	%rd8, %rd3;
	add.s64 	%rd9, %rd7, %rd1;
	ld.global.u8 	%rs1, [%rd9];
	add.s64 	%rd10, %rd8, %rd1;
	st.global.u8 	[%rd10], %rs1;
	cvt.u32.u16 	%r2, %rs1;
	cvt.s32.s8 	%r3, %r2;
	st.local.v2.u32 	[%rd6], {%r1, %r3};
	st.local.u32 	[%rd6+8], %r1;
	mov.u64 	%rd11, $str;
	cvta.global.u64 	%rd12, %rd11;
	{ // callseq 0, 0
	.param .b64 param0;
	st.param.b64 	[param0], %rd12;
	.param .b64 param1;
	st.param.b64 	[param1], %rd5;
	.param .b32 retval0;
	call.uni (retval0), 
	vprintf, 
	(
	param0, 
	param1
	);
	ld.param.b32 	%r4, [retval0];
	} // callseq 0
$L__BB0_2:
	ret;

}


// ===== COMPILED SASS (sm_100) =====

	.target	sm_100

	.elftype	@"ET_EXEC"


//--------------------- .note.nv.tkinfo           --------------------------
	.section	.note.nv.tkinfo,"",@"SHT_NOTE"
	.sectionflags	@"SHF_NOTE_NV_TKINFO"
	.tkinfo
        /*0018*/ 	.word	0x00000002
        /*0030*/ 	.string	""
        /*0030*/ 	.string	"ptxas"
        /*0030*/ 	.string	"Cuda compilation tools, release 13.0, V13.0.88"
        /*0030*/ 	.string	"Build cuda_13.0.r13.0/compiler.36424714_0"
        /*0030*/ 	.string	"-arch sm_100 -m 64 "



//--------------------- .note.nv.cuinfo           --------------------------
	.section	.note.nv.cuinfo,"",@"SHT_NOTE"
	.sectionflags	@"SHF_NOTE_NV_CUINFO"
        /*0018*/ 	.short	0x0002
        /*001a*/ 	.short	0x0064
        /*001c*/ 	.short	0x0082
	.zero		2


//--------------------- .nv.info                  --------------------------
	.section	.nv.info,"",@"SHT_CUDA_INFO"
	.align	4


	//----- nvinfo : EIATTR_REGCOUNT
	.align		4
        /*0000*/ 	.byte	0x04, 0x2f
        /*0002*/ 	.short	(.L_2 - .L_1)
	.align		4
.L_1:
        /*0004*/ 	.word	index@(_Z20copy_to_device_arrayPcS_m)
        /*0008*/ 	.word	0x00000018


	//----- nvinfo : EIATTR_FRAME_SIZE
	.align		4
.L_2:
        /*000c*/ 	.byte	0x04, 0x11
        /*000e*/ 	.short	(.L_4 - .L_3)
	.align		4
.L_3:
        /*0010*/ 	.word	index@(_Z20copy_to_device_arrayPcS_m)
        /*0014*/ 	.word	0x00000010


	//----- nvinfo : EIATTR_MIN_STACK_SIZE
	.align		4
.L_4:
        /*0018*/ 	.byte	0x04, 0x12
        /*001a*/ 	.short	(.L_6 - .L_5)
	.align		4
.L_5:
        /*001c*/ 	.word	index@(_Z20copy_to_device_arrayPcS_m)
        /*0020*/ 	.word	0x00000010
.L_6:


//--------------------- .nv.compat                --------------------------
	.section	.nv.compat,"",@"SHT_CUDA_COMPAT_INFO"
	.align	4
        /*0000*/ 	.byte	0x02, 0x09, 0x00, 0x00, 0x02, 0x02, 0x01, 0x00, 0x02, 0x05, 0x05, 0x00, 0x03, 0x07, 0x01, 0x01
        /*0010*/ 	.byte	0x02, 0x03, 0x00, 0x00, 0x02, 0x06, 0x01, 0x00, 0x04, 0x0b, 0x08, 0x00, 0x09, 0x00, 0x00, 0x00
        /*0020*/ 	.byte	0x00, 0x00, 0x00, 0x00


//--------------------- .nv.info._Z20copy_to_device_arrayPcS_m --------------------------
	.section	.nv.info._Z20copy_to_device_arrayPcS_m,"",@"SHT_CUDA_INFO"
	.sectionflags	@""
	.align	4


	//----- nvinfo : EIATTR_CUDA_API_VERSION
	.align		4
        /*0000*/ 	.byte	0x04, 0x37
        /*0002*/ 	.short	(.L_8 - .L_7)
.L_7:
        /*0004*/ 	.word	0x00000082


	//----- nvinfo : EIATTR_KPARAM_INFO
	.align		4
.L_8:
        /*0008*/ 	.byte	0x04, 0x17
        /*000a*/ 	.short	(.L_10 - .L_9)
.L_9:
        /*000c*/ 	.word	0x00000000
        /*0010*/ 	.short	0x0002
        /*0012*/ 	.short	0x0010
        /*0014*/ 	.byte	0x00, 0xf0, 0x21, 0x00


	//----- nvinfo : EIATTR_KPARAM_INFO
	.align		4
.L_10:
        /*0018*/ 	.byte	0x04, 0x17
        /*001a*/ 	.short	(.L_12 - .L_11)
.L_11:
        /*001c*/ 	.word	0x00000000
        /*0020*/ 	.short	0x0001
        /*0022*/ 	.short	0x0008
        /*0024*/ 	.byte	0x00, 0xf5, 0x21, 0x00


	//----- nvinfo : EIATTR_KPARAM_INFO
	.align		4
.L_12:
        /*0028*/ 	.byte	0x04, 0x17
        /*002a*/ 	.short	(.L_14 - .L_13)
.L_13:
        /*002c*/ 	.word	0x00000000
        /*0030*/ 	.short	0x0000
        /*0032*/ 	.short	0x0000
        /*0034*/ 	.byte	0x00, 0xf5, 0x21, 0x00


	//----- nvinfo : EIATTR_SPARSE_MMA_MASK
	.align		4
.L_14:
        /*0038*/ 	.byte	0x03, 0x50
        /*003a*/ 	.short	0x0000


	//----- nvinfo : EIATTR_MAXREG_COUNT
	.align		4
        /*003c*/ 	.byte	0x03, 0x1b
        /*003e*/ 	.short	0x00ff


	//----- nvinfo : EIATTR_EXTERNS
	.align		4
        /*0040*/ 	.byte	0x04, 0x0f
        /*0042*/ 	.short	(.L_16 - .L_15)


	//   ....[0]....
	.align		4
.L_15:
        /*0044*/ 	.word	index@(vprintf)


	//----- nvinfo : EIATTR_MERCURY_ISA_VERSION
	.align		4
.L_16:
        /*0048*/ 	.byte	0x03, 0x5f
        /*004a*/ 	.short	0x0101


	//----- nvinfo : EIATTR_VRC_CTA_INIT_COUNT
	.align		4
        /*004c*/ 	.byte	0x02, 0x4a
	.zero		1
	.zero		1


	//----- nvinfo : EIATTR_SYSCALL_OFFSETS
	.align		4
        /*0050*/ 	.byte	0x04, 0x46
        /*0052*/ 	.short	(.L_18 - .L_17)


	//   ....[0]....
.L_17:
        /*0054*/ 	.word	0x000001c0


	//----- nvinfo : EIATTR_EXIT_INSTR_OFFSETS
	.align		4
.L_18:
        /*0058*/ 	.byte	0x04, 0x1c
        /*005a*/ 	.short	(.L_20 - .L_19)


	//   ....[0]....
.L_19:
        /*005c*/ 	.word	0x000000a0


	//   ....[1]....
        /*0060*/ 	.word	0x000001d0


	//----- nvinfo : EIATTR_CRS_STACK_SIZE
	.align		4
.L_20:
        /*0064*/ 	.byte	0x04, 0x1e
        /*0066*/ 	.short	(.L_22 - .L_21)
.L_21:
        /*0068*/ 	.word	0x00000000


	//----- nvinfo : EIATTR_CBANK_PARAM_SIZE
	.align		4
.L_22:
        /*006c*/ 	.byte	0x03, 0x19
        /*006e*/ 	.short	0x0018


	//----- nvinfo : EIATTR_PARAM_CBANK
	.align		4
        /*0070*/ 	.byte	0x04, 0x0a
        /*0072*/ 	.short	(.L_24 - .L_23)
	.align		4
.L_23:
        /*0074*/ 	.word	index@(.nv.constant0._Z20copy_to_device_arrayPcS_m)
        /*0078*/ 	.short	0x0380
        /*007a*/ 	.short	0x0018


	//----- nvinfo : EIATTR_SW_WAR
	.align		4
.L_24:
        /*007c*/ 	.byte	0x04, 0x36
        /*007e*/ 	.short	(.L_26 - .L_25)
.L_25:
        /*0080*/ 	.word	0x00000008
.L_26:


//--------------------- .nv.callgraph             --------------------------
	.section	.nv.callgraph,"",@"SHT_CUDA_CALLGRAPH"
	.align	4
	.sectionentsize	8
	.align		4
        /*0000*/ 	.word	0x00000000
	.align		4
        /*0004*/ 	.word	0xffffffff
	.align		4
        /*0008*/ 	.word	index@(_Z20copy_to_device_arrayPcS_m)
	.align		4
        /*000c*/ 	.word	index@(vprintf)
	.align		4
        /*0010*/ 	.word	0x00000000
	.align		4
        /*0014*/ 	.word	0xfffffffe
	.align		4
        /*0018*/ 	.word	0x00000000
	.align		4
        /*001c*/ 	.word	0xfffffffd
	.align		4
        /*0020*/ 	.word	0x00000000
	.align		4
        /*0024*/ 	.word	0xfffffffc


//--------------------- .nv.constant4             --------------------------
	.section	.nv.constant4,"a",@progbits
	.align	8
	.align		8
.nv.constant4:
        /*0000*/ 	.dword	vprintf
	.align		8
        /*0008*/ 	.dword	$str


//--------------------- .text._Z20copy_to_device_arrayPcS_m --------------------------
	.section	.text._Z20copy_to_device_arrayPcS_m,"ax",@progbits
	.align	128
        .global         _Z20copy_to_device_arrayPcS_m
        .type           _Z20copy_to_device_arrayPcS_m,@function
        .size           _Z20copy_to_device_arrayPcS_m,(.L_x_2 - _Z20copy_to_device_arrayPcS_m)
        .other          _Z20copy_to_device_arrayPcS_m,@"STO_CUDA_ENTRY STV_DEFAULT"
_Z20copy_to_device_arrayPcS_m:
.text._Z20copy_to_device_arrayPcS_m:
[----:B------:R-:W0:Y:S01]  /*0000*/  LDC R1, c[0x0][0x37c] ;  /* 0x0000df00ff017b82 */ /* 0x000e220000000800 */
[----:B------:R-:W1:Y:S01]  /*0010*/  S2R R8, SR_TID.X ;  /* 0x0000000000087919 */ /* 0x000e620000002100 */
[----:B------:R-:W1:Y:S01]  /*0020*/  LDCU.64 UR6, c[0x0][0x390] ;  /* 0x00007200ff0677ac */ /* 0x000e620008000a00 */
[----:B0-----:R-:W-:Y:S01]  /*0030*/  VIADD R1, R1, 0xfffffff0 ;  /* 0xfffffff001017836 */ /* 0x001fe20000000000 */
[----:B------:R-:W0:Y:S01]  /*0040*/  LDCU UR4, c[0x0][0x2f8] ;  /* 0x00005f00ff0477ac */ /* 0x000e220008000800 */
[----:B------:R-:W2:Y:S03]  /*0050*/  LDCU UR5, c[0x0][0x2fc] ;  /* 0x00005f80ff0577ac */ /* 0x000ea60008000800 */
[----:B0-----:R-:W-:-:S05]  /*0060*/  IADD3 R6, P1, PT, R1, UR4, RZ ;  /* 0x0000000401067c10 */ /* 0x001fca000ff3e0ff */
[----:B--2---:R-:W-:Y:S01]  /*0070*/  IMAD.X R7, RZ, RZ, UR5, P1 ;  /* 0x00000005ff077e24 */ /* 0x004fe200088e06ff */
[----:B-1----:R-:W-:-:S04]  /*0080*/  ISETP.GE.U32.AND P0, PT, R8, UR6, PT ;  /* 0x0000000608007c0c */ /* 0x002fc8000bf06070 */
[----:B------:R-:W-:-:S13]  /*0090*/  ISETP.GE.U32.AND.EX P0, PT, RZ, UR7, PT, P0 ;  /* 0x00000007ff007c0c */ /* 0x000fda000bf06100 */
[----:B------:R-:W-:Y:S05]  /*00a0*/  @P0 EXIT ;  /* 0x000000000000094d */ /* 0x000fea0003800000 */
[----:B------:R-:W0:Y:S01]  /*00b0*/  LDCU.128 UR8, c[0x0][0x380] ;  /* 0x00007000ff0877ac */ /* 0x000e220008000c00 */
[----:B------:R-:W1:Y:S01]  /*00c0*/  LDCU.64 UR4, c[0x0][0x358] ;  /* 0x00006b00ff0477ac */ /* 0x000e620008000a00 */
[----:B------:R-:W-:Y:S01]  /*00d0*/  MOV R2, 0x0 ;  /* 0x0000000000027802 */ /* 0x000fe20000000f00 */
[----:B------:R-:W2:Y:S01]  /*00e0*/  LDCU.64 UR6, c[0x4][0x8] ;  /* 0x01000100ff0677ac */ /* 0x000ea20008000a00 */
[----:B0-----:R-:W-:-:S05]  /*00f0*/  IADD3 R4, P0, PT, R8, UR8, RZ ;  /* 0x0000000808047c10 */ /* 0x001fca000ff1e0ff */
[----:B------:R-:W-:-:S05]  /*0100*/  IMAD.X R5, RZ, RZ, UR9, P0 ;  /* 0x00000009ff057e24 */ /* 0x000fca00080e06ff */
[----:B-1----:R2:W3:Y:S01]  /*0110*/  LDG.E.U8 R0, desc[UR4][R4.64] ;  /* 0x0000000404007981 */ /* 0x0024e2000c1e1100 */
[----:B------:R-:W-:Y:S01]  /*0120*/  IADD3 R10, P0, PT, R8, UR10, RZ ;  /* 0x0000000a080a7c10 */ /* 0x000fe2000ff1e0ff */
[----:B------:R-:W0:Y:S02]  /*0130*/  LDC.64 R2, c[0x4][R2] ;  /* 0x0100000002027b82 */ /* 0x000e240000000a00 */
[----:B------:R1:W-:Y:S02]  /*0140*/  STL [R1+0x8], R8 ;  /* 0x0000080801007387 */ /* 0x0003e40000100800 */
[----:B------:R-:W-:Y:S02]  /*0150*/  IMAD.X R11, RZ, RZ, UR11, P0 ;  /* 0x0000000bff0b7e24 */ /* 0x000fe400080e06ff */
[----:B--2---:R-:W-:Y:S02]  /*0160*/  IMAD.U32 R4, RZ, RZ, UR6 ;  /* 0x00000006ff047e24 */ /* 0x004fe4000f8e00ff */
[----:B------:R-:W-:Y:S01]  /*0170*/  IMAD.U32 R5, RZ, RZ, UR7 ;  /* 0x00000007ff057e24 */ /* 0x000fe2000f8e00ff */
[----:B---3--:R-:W-:Y:S01]  /*0180*/  PRMT R9, R0, 0x8880, RZ ;  /* 0x0000888000097816 */ /* 0x008fe200000000ff */
[----:B------:R1:W-:Y:S04]  /*0190*/  STG.E.U8 desc[UR4][R10.64], R0 ;  /* 0x000000000a007986 */ /* 0x0003e8000c101104 */
[----:B0-----:R1:W-:Y:S02]  /*01a0*/  STL.64 [R1], R8 ;  /* 0x0000000801007387 */ /* 0x0013e40000100a00 */
[----:B------:R-:W-:-:S07]  /*01b0*/  LEPC R20, `(.L_x_0) ;  /* 0x000000001014794e */ /* 0x000fce0000000000 */
[----:B-1----:R-:W-:Y:S05]  /*01c0*/  CALL.ABS.NOINC R2 ;  /* 0x0000000002007343 */ /* 0x002fea0003c00000 */
.L_x_0:
[----:B------:R-:W-:Y:S05]  /*01d0*/  EXIT ;  /* 0x000000000000794d */ /* 0x000fea0003800000 */
.L_x_1:
[----:B------:R-:W-:-:S00]  /*01e0*/  BRA `(.L_x_1) ;  /* 0xfffffffc00fc7947 */ /* 0x000fc0000383ffff */
[----:B------:R-:W-:-:S00]  /*01f0*/  NOP ;  /* 0x0000000000007918 */ /* 0x000fc00000000000 */
        /* <DEDUP_REMOVED lines=8> */
.L_x_2:


//--------------------- .nv.global.init           --------------------------
	.section	.nv.global.init,"aw",@progbits
.nv.global.init:
	.type		$str,@object
	.size		$str,(.L_0 - $str)
$str:
        /*0000*/ 	.byte	0x43, 0x6f, 0x70, 0x69, 0x65, 0x64, 0x20, 0x73, 0x72, 0x63, 0x5b, 0x25, 0x64, 0x5d, 0x20, 0x3d
        /*0010*/ 	.byte	0x20, 0x25, 0x63, 0x20, 0x74, 0x6f, 0x20, 0x64, 0x65, 0x73, 0x74, 0x5b, 0x25, 0x64, 0x5d, 0x0a
        /*0020*/ 	.byte	0x00
.L_0:


//--------------------- .nv.shared.reserved.0     --------------------------
	.section	.nv.shared.reserved.0,"aw",@nobits
	.weak		__nv_reservedSMEM_offset_0_alias
	.size		__nv_reservedSMEM_offset_0_alias, 0, 64
	.other		__nv_reservedSMEM_offset_0_alias,@"STO_CUDA_RESERVED_SHARED STV_DEFAULT"
__nv_reservedSMEM_offset_0_alias:
	.zero		0
	.zero		64


//--------------------- .nv.constant0._Z20copy_to_device_arrayPcS_m --------------------------
	.section	.nv.constant0._Z20copy_to_device_arrayPcS_m,"a",@progbits
	.sectionflags	@""
	.align	4
.nv.constant0._Z20copy_to_device_arrayPcS_m:
	.zero		920


//--------------------- SYMBOLS --------------------------

	.type		.nv.reservedSmem.offset0,@object
	.size		.nv.reservedSmem.offset0,0x4
	.type		vprintf,@function
